//
// Generated by NVIDIA NVVM Compiler
//
// Compiler Build ID: CL-36424714
// Cuda compilation tools, release 13.0, V13.0.88
// Based on NVVM 20.0.0
//

.version 9.0
.target sm_100
.address_size 64

	// .globl	_Z5helloPiS_

.visible .entry _Z5helloPiS_(
	.param .u64 .ptr .align 1 _Z5helloPiS__param_0,
	.param .u64 .ptr .align 1 _Z5helloPiS__param_1
)
{
	.reg .b32 	%r<5>;
	.reg .b64 	%rd<8>;

	ld.param.u64 	%rd1, [_Z5helloPiS__param_0];
	ld.param.u64 	%rd2, [_Z5helloPiS__param_1];
	cvta.to.global.u64 	%rd3, %rd1;
	cvta.to.global.u64 	%rd4, %rd2;
	mov.u32 	%r1, %tid.x;
	mul.wide.u32 	%rd5, %r1, 4;
	add.s64 	%rd6, %rd4, %rd5;
	ld.global.u32 	%r2, [%rd6];
	mul.lo.s32 	%r3, %r2, %r2;
	mul.lo.s32 	%r4, %r3, %r2;
	add.s64 	%rd7, %rd3, %rd5;
	st.global.u32 	[%rd7], %r4;
	ret;

}


// ===== COMPILED SASS (sm_100) =====

	.target	sm_100

	.elftype	@"ET_EXEC"


//--------------------- .note.nv.tkinfo           --------------------------
	.section	.note.nv.tkinfo,"",@"SHT_NOTE"
	.sectionflags	@"SHF_NOTE_NV_TKINFO"
	.tkinfo
        /*0018*/ 	.word	0x00000002
        /*0030*/ 	.string	""
        /*0030*/ 	.string	"ptxas"
        /*0030*/ 	.string	"Cuda compilation tools, release 13.0, V13.0.88"
        /*0030*/ 	.string	"Build cuda_13.0.r13.0/compiler.36424714_0"
        /*0030*/ 	.string	"-arch sm_100 -m 64 "



//--------------------- .note.nv.cuinfo           --------------------------
	.section	.note.nv.cuinfo,"",@"SHT_NOTE"
	.sectionflags	@"SHF_NOTE_NV_CUINFO"
        /*0018*/ 	.short	0x0002
        /*001a*/ 	.short	0x0064
        /*001c*/ 	.short	0x0082
	.zero		2


//--------------------- .nv.info                  --------------------------
	.section	.nv.info,"",@"SHT_CUDA_INFO"
	.align	4


	//----- nvinfo : EIATTR_REGCOUNT
	.align		4
        /*0000*/ 	.byte	0x04, 0x2f
        /*0002*/ 	.short	(.L_1 - .L_0)
	.align		4
.L_0:
        /*0004*/ 	.word	index@(_Z5helloPiS_)
        /*0008*/ 	.word	0x0000000c


	//----- nvinfo : EIATTR_FRAME_SIZE
	.align		4
.L_1:
        /*000c*/ 	.byte	0x04, 0x11
        /*000e*/ 	.short	(.L_3 - .L_2)
	.align		4
.L_2:
        /*0010*/ 	.word	index@(_Z5helloPiS_)
        /*0014*/ 	.word	0x00000000


	//----- nvinfo : EIATTR_MIN_STACK_SIZE
	.align		4
.L_3:
        /*0018*/ 	.byte	0x04, 0x12
        /*001a*/ 	.short	(.L_5 - .L_4)
	.align		4
.L_4:
        /*001c*/ 	.word	index@(_Z5helloPiS_)
        /*0020*/ 	.word	0x00000000
.L_5:


//--------------------- .nv.compat                --------------------------
	.section	.nv.compat,"",@"SHT_CUDA_COMPAT_INFO"
	.align	4
        /*0000*/ 	.byte	0x02, 0x09, 0x00, 0x00, 0x02, 0x02, 0x01, 0x00, 0x02, 0x05, 0x05, 0x00, 0x03, 0x07, 0x01, 0x01
        /*0010*/ 	.byte	0x02, 0x03, 0x00, 0x00, 0x02, 0x06, 0x01, 0x00, 0x04, 0x0b, 0x08, 0x00, 0x09, 0x00, 0x00, 0x00
        /*0020*/ 	.byte	0x00, 0x00, 0x00, 0x00


//--------------------- .nv.info._Z5helloPiS_     --------------------------
	.section	.nv.info._Z5helloPiS_,"",@"SHT_CUDA_INFO"
	.sectionflags	@""
	.align	4


	//----- nvinfo : EIATTR_CUDA_API_VERSION
	.align		4
        /*0000*/ 	.byte	0x04, 0x37
        /*0002*/ 	.short	(.L_7 - .L_6)
.L_6:
        /*0004*/ 	.word	0x00000082


	//----- nvinfo : EIATTR_KPARAM_INFO
	.align		4
.L_7:
        /*0008*/ 	.byte	0x04, 0x17
        /*000a*/ 	.short	(.L_9 - .L_8)
.L_8:
        /*000c*/ 	.word	0x00000000
        /*0010*/ 	.short	0x0001
        /*0012*/ 	.short	0x0008
        /*0014*/ 	.byte	0x00, 0xf5, 0x21, 0x00


	//----- nvinfo : EIATTR_KPARAM_INFO
	.align		4
.L_9:
        /*0018*/ 	.byte	0x04, 0x17
        /*001a*/ 	.short	(.L_11 - .L_10)
.L_10:
        /*001c*/ 	.word	0x00000000
        /*0020*/ 	.short	0x0000
        /*0022*/ 	.short	0x0000
        /*0024*/ 	.byte	0x00, 0xf5, 0x21, 0x00


	//----- nvinfo : EIATTR_SPARSE_MMA_MASK
	.align		4
.L_11:
        /*0028*/ 	.byte	0x03, 0x50
        /*002a*/ 	.short	0x0000


	//----- nvinfo : EIATTR_MAXREG_COUNT
	.align		4
        /*002c*/ 	.byte	0x03, 0x1b
        /*002e*/ 	.short	0x00ff


	//----- nvinfo : EIATTR_MERCURY_ISA_VERSION
	.align		4
        /*0030*/ 	.byte	0x03, 0x5f
        /*0032*/ 	.short	0x0101


	//----- nvinfo : EIATTR_VRC_CTA_INIT_COUNT
	.align		4
        /*0034*/ 	.byte	0x02, 0x4a
	.zero		1
	.zero		1


	//----- nvinfo : EIATTR_EXIT_INSTR_OFFSETS
	.align		4
        /*0038*/ 	.byte	0x04, 0x1c
        /*003a*/ 	.short	(.L_13 - .L_12)


	//   ....[0]....
.L_12:
        /*003c*/ 	.word	0x000000b0


	//----- nvinfo : EIATTR_CBANK_PARAM_SIZE
	.align		4
.L_13:
        /*0040*/ 	.byte	0x03, 0x19
        /*0042*/ 	.short	0x0010


	//----- nvinfo : EIATTR_PARAM_CBANK
	.align		4
        /*0044*/ 	.byte	0x04, 0x0a
        /*0046*/ 	.short	(.L_15 - .L_14)
	.align		4
.L_14:
        /*0048*/ 	.word	index@(.nv.constant0._Z5helloPiS_)
        /*004c*/ 	.short	0x0380
        /*004e*/ 	.short	0x0010


	//----- nvinfo : EIATTR_SW_WAR
	.align		4
.L_15:
        /*0050*/ 	.byte	0x04, 0x36
        /*0052*/ 	.short	(.L_17 - .L_16)
.L_16:
        /*0054*/ 	.word	0x00000008
.L_17:


//--------------------- .nv.callgraph             --------------------------
	.section	.nv.callgraph,"",@"SHT_CUDA_CALLGRAPH"
	.align	4
	.sectionentsize	8
	.align		4
        /*0000*/ 	.word	0x00000000
	.align		4
        /*0004*/ 	.word	0xffffffff
	.align		4
        /*0008*/ 	.word	0x00000000
	.align		4
        /*000c*/ 	.word	0xfffffffe
	.align		4
        /*0010*/ 	.word	0x00000000
	.align		4
        /*0014*/ 	.word	0xfffffffd
	.align		4
        /*0018*/ 	.word	0x00000000
	.align		4
        /*001c*/ 	.word	0xfffffffc


//--------------------- .text._Z5helloPiS_        --------------------------
	.section	.text._Z5helloPiS_,"ax",@progbits
	.align	128
        .global         _Z5helloPiS_
        .type           _Z5helloPiS_,@function
        .size           _Z5helloPiS_,(.L_x_1 - _Z5helloPiS_)
        .other          _Z5helloPiS_,@"STO_CUDA_ENTRY STV_DEFAULT"
_Z5helloPiS_:
.text._Z5helloPiS_:
[----:B------:R-:W-:Y:S01]  /*0000*/  LDC R1, c[0x0][0x37c] ;  /* 0x0000df00ff017b82 */ /* 0x000fe20000000800 */
[----:B------:R-:W0:Y:S07]  /*0010*/  S2R R9, SR_TID.X ;  /* 0x0000000000097919 */ /* 0x000e2e0000002100 */
[----:B------:R-:W0:Y:S01]  /*0020*/  LDC.64 R2, c[0x0][0x388] ;  /* 0x0000e200ff027b82 */ /* 0x000e220000000a00 */
[----:B------:R-:W1:Y:S07]  /*0030*/  LDCU.64 UR4, c[0x0][0x358] ;  /* 0x00006b00ff0477ac */ /* 0x000e6e0008000a00 */
[----:B------:R-:W2:Y:S01]  /*0040*/  LDC.64 R4, c[0x0][0x380] ;  /* 0x0000e000ff047b82 */ /* 0x000ea20000000a00 */
[----:B0-----:R-:W-:-:S06]  /*0050*/  IMAD.WIDE.U32 R2, R9, 0x4, R2 ;  /* 0x0000000409027825 */ /* 0x001fcc00078e0002 */
[----:B-1----:R-:W3:Y:S01]  /*0060*/  LDG.E R2, desc[UR4][R2.64] ;  /* 0x0000000402027981 */ /* 0x002ee2000c1e1900 */
[----:B--2---:R-:W-:-:S04]  /*0070*/  IMAD.WIDE.U32 R4, R9, 0x4, R4 ;  /* 0x0000000409047825 */ /* 0x004fc800078e0004 */
[----:B---3--:R-:W-:-:S04]  /*0080*/  IMAD R7, R2, R2, RZ ;  /* 0x0000000202077224 */ /* 0x008fc800078e02ff */
[----:B------:R-:W-:-:S05]  /*0090*/  IMAD R7, R2, R7, RZ ;  /* 0x0000000702077224 */ /* 0x000fca00078e02ff */
[----:B------:R-:W-:Y:S01]  /*00a0*/  STG.E desc[UR4][R4.64], R7 ;  /* 0x0000000704007986 */ /* 0x000fe2000c101904 */
[----:B------:R-:W-:Y:S05]  /*00b0*/  EXIT ;  /* 0x000000000000794d */ /* 0x000fea0003800000 */
.L_x_0:
[----:B------:R-:W-:-:S00]  /*00c0*/  BRA `(.L_x_0) ;  /* 0xfffffffc00fc7947 */ /* 0x000fc0000383ffff */
[----:B------:R-:W-:-:S00]  /*00d0*/  NOP ;  /* 0x0000000000007918 */ /* 0x000fc00000000000 */
        /* <DEDUP_REMOVED lines=10> */
.L_x_1:


//--------------------- .nv.shared.reserved.0     --------------------------
	.section	.nv.shared.reserved.0,"aw",@nobits
	.weak		__nv_reservedSMEM_offset_0_alias
	.size		__nv_reservedSMEM_offset_0_alias, 0, 64
	.other		__nv_reservedSMEM_offset_0_alias,@"STO_CUDA_RESERVED_SHARED STV_DEFAULT"
__nv_reservedSMEM_offset_0_alias:
	.zero		0
	.zero		64


//--------------------- .nv.constant0._Z5helloPiS_ --------------------------
	.section	.nv.constant0._Z5helloPiS_,"a",@progbits
	.sectionflags	@""
	.align	4
.nv.constant0._Z5helloPiS_:
	.zero		912


//--------------------- SYMBOLS --------------------------

	.type		.nv.reservedSmem.offset0,@object
	.size		.nv.reservedSmem.offset0,0x4
